	.headerflags	@"EF_CUDA_TEXMODE_UNIFIED EF_CUDA_64BIT_ADDRESS EF_CUDA_ACCELERATORS EF_CUDA_SM90 EF_CUDA_VIRTUAL_SM(EF_CUDA_SM90)"
	.elftype	@"ET_EXEC"


//--------------------- .nv.info                  --------------------------
	.section	.nv.info,"",@"SHT_CUDA_INFO"
	.align	4


	//----- nvinfo : EIATTR_REGCOUNT
	.align		4
        /*0000*/ 	.byte	0x04, 0x2f
        /*0002*/ 	.short	(.L_1 - .L_0)
	.align		4
.L_0:
        /*0004*/ 	.word	index@(triton_poi_fused_avg_pool2d_constant_pad_nd_1)
        /*0008*/ 	.word	0x0000000e


	//----- nvinfo : EIATTR_MIN_STACK_SIZE
	.align		4
.L_1:
        /*000c*/ 	.byte	0x04, 0x12
        /*000e*/ 	.short	(.L_3 - .L_2)
	.align		4
.L_2:
        /*0010*/ 	.word	index@(triton_poi_fused_avg_pool2d_constant_pad_nd_1)
        /*0014*/ 	.word	0x00000000


	//----- nvinfo : EIATTR_FRAME_SIZE
	.align		4
.L_3:
        /*0018*/ 	.byte	0x04, 0x11
        /*001a*/ 	.short	(.L_5 - .L_4)
	.align		4
.L_4:
        /*001c*/ 	.word	index@(triton_poi_fused_avg_pool2d_constant_pad_nd_1)
        /*0020*/ 	.word	0x00000000


	//----- nvinfo : EIATTR_MIN_STACK_SIZE
	.align		4
.L_5:
        /*0024*/ 	.byte	0x04, 0x12
        /*0026*/ 	.short	(.L_7 - .L_6)
	.align		4
.L_6:
        /*0028*/ 	.word	index@(triton_poi_fused_avg_pool2d_constant_pad_nd_1)
        /*002c*/ 	.word	0x00000000
.L_7:


//--------------------- .nv.info.triton_poi_fused_avg_pool2d_constant_pad_nd_1 --------------------------
	.section	.nv.info.triton_poi_fused_avg_pool2d_constant_pad_nd_1,"",@"SHT_CUDA_INFO"
	.sectionflags	@""
	.align	4


	//----- nvinfo : EIATTR_CUDA_API_VERSION
	.align		4
        /*0000*/ 	.byte	0x04, 0x37
        /*0002*/ 	.short	(.L_9 - .L_8)
.L_8:
        /*0004*/ 	.word	0x0000007c


	//----- nvinfo : EIATTR_KPARAM_INFO
	.align		4
.L_9:
        /*0008*/ 	.byte	0x04, 0x17
        /*000a*/ 	.short	(.L_11 - .L_10)
.L_10:
        /*000c*/ 	.word	0x00000000
        /*0010*/ 	.short	0x0002
        /*0012*/ 	.short	0x0010
        /*0014*/ 	.byte	0x00, 0xf0, 0x11, 0x00


	//----- nvinfo : EIATTR_KPARAM_INFO
	.align		4
.L_11:
        /*0018*/ 	.byte	0x04, 0x17
        /*001a*/ 	.short	(.L_13 - .L_12)
.L_12:
        /*001c*/ 	.word	0x00000000
        /*0020*/ 	.short	0x0001
        /*0022*/ 	.short	0x0008
        /*0024*/ 	.byte	0x00, 0xf4, 0x21, 0x00


	//----- nvinfo : EIATTR_KPARAM_INFO
	.align		4
.L_13:
        /*0028*/ 	.byte	0x04, 0x17
        /*002a*/ 	.short	(.L_15 - .L_14)
.L_14:
        /*002c*/ 	.word	0x00000000
        /*0030*/ 	.short	0x0000
        /*0032*/ 	.short	0x0000
        /*0034*/ 	.byte	0x00, 0xf4, 0x21, 0x00


	//----- nvinfo : EIATTR_SPARSE_MMA_MASK
	.align		4
.L_15:
        /*0038*/ 	.byte	0x03, 0x50
        /*003a*/ 	.short	0x0000


	//----- nvinfo : EIATTR_MAXREG_COUNT
	.align		4
        /*003c*/ 	.byte	0x03, 0x1b
        /*003e*/ 	.short	0x00ff


	//----- nvinfo : EIATTR_EXIT_INSTR_OFFSETS
	.align		4
        /*0040*/ 	.byte	0x04, 0x1c
        /*0042*/ 	.short	(.L_17 - .L_16)


	//   ....[0]....
.L_16:
        /*0044*/ 	.word	0x00000200


	//   ....[1]....
        /*0048*/ 	.word	0x00000220


	//----- nvinfo : EIATTR_REQNTID
	.align		4
.L_17:
        /*004c*/ 	.byte	0x04, 0x10
        /*004e*/ 	.short	(.L_19 - .L_18)
.L_18:
        /*0050*/ 	.word	0x00000020
        /*0054*/ 	.word	0x00000001
        /*0058*/ 	.word	0x00000001


	//----- nvinfo : EIATTR_CBANK_PARAM_SIZE
	.align		4
.L_19:
        /*005c*/ 	.byte	0x03, 0x19
        /*005e*/ 	.short	0x0014


	//----- nvinfo : EIATTR_PARAM_CBANK
	.align		4
        /*0060*/ 	.byte	0x04, 0x0a
        /*0062*/ 	.short	(.L_21 - .L_20)
	.align		4
.L_20:
        /*0064*/ 	.word	index@(.nv.constant0.triton_poi_fused_avg_pool2d_constant_pad_nd_1)
        /*0068*/ 	.short	0x0210
        /*006a*/ 	.short	0x0014


	//----- nvinfo : EIATTR_SW_WAR
	.align		4
.L_21:
        /*006c*/ 	.byte	0x04, 0x36
        /*006e*/ 	.short	(.L_23 - .L_22)
.L_22:
        /*0070*/ 	.word	0x00000008
.L_23:


//--------------------- .nv.callgraph             --------------------------
	.section	.nv.callgraph,"",@"SHT_CUDA_CALLGRAPH"
	.align	4
	.sectionentsize	8
	.align		4
        /*0000*/ 	.word	0x00000000
	.align		4
        /*0004*/ 	.word	0xffffffff
	.align		4
        /*0008*/ 	.word	0x00000000
	.align		4
        /*000c*/ 	.word	0xfffffffe
	.align		4
        /*0010*/ 	.word	0x00000000
	.align		4
        /*0014*/ 	.word	0xfffffffd
	.align		4
        /*0018*/ 	.word	0x00000000
	.align		4
        /*001c*/ 	.word	0xfffffffc


//--------------------- .text.triton_poi_fused_avg_pool2d_constant_pad_nd_1 --------------------------
	.section	.text.triton_poi_fused_avg_pool2d_constant_pad_nd_1,"ax",@progbits
	.align	128
        .global         triton_poi_fused_avg_pool2d_constant_pad_nd_1
        .type           triton_poi_fused_avg_pool2d_constant_pad_nd_1,@function
        .size           triton_poi_fused_avg_pool2d_constant_pad_nd_1,(.L_x_1 - triton_poi_fused_avg_pool2d_constant_pad_nd_1)
        .other          triton_poi_fused_avg_pool2d_constant_pad_nd_1,@"STO_CUDA_ENTRY STV_DEFAULT"
triton_poi_fused_avg_pool2d_constant_pad_nd_1:
.text.triton_poi_fused_avg_pool2d_constant_pad_nd_1:
[----:B------:R-:W0:Y:S02]  /*0000*/  LDC R1, c[0x0][0x28] ;  /* 0x00000a00ff017b82 */ /* 0x000e240000000800 */
[----:B------:R-:W1:Y:S01]  /*0010*/  S2R R0, SR_CTAID.X ;  /* 0x0000000000007919 */ /* 0x000e620000002500 */
[----:B------:R-:W2:Y:S01]  /*0020*/  LDC.64 R4, c[0x0][0x210] ;  /* 0x00008400ff047b82 */ /* 0x000ea20000000a00 */
[----:B------:R-:W-:Y:S01]  /*0030*/  IMAD.MOV.U32 R8, RZ, RZ, RZ ;  /* 0x000000ffff087224 */ /* 0x000fe200078e00ff */
[----:B------:R-:W-:Y:S01]  /*0040*/  ULDC.64 UR4, c[0x0][0x208] ;  /* 0x0000820000047ab9 */ /* 0x000fe20000000a00 */
[----:B------:R-:W3:Y:S01]  /*0050*/  S2R R3, SR_TID.X ;  /* 0x0000000000037919 */ /* 0x000ee20000002100 */
[----:B-1----:R-:W-:Y:S01]  /*0060*/  SHF.R.U32.HI R7, RZ, 0x19, R0 ;  /* 0x00000019ff077819 */ /* 0x002fe20000011600 */
[----:B------:R-:W-:-:S03]  /*0070*/  IMAD.SHL.U32 R0, R0, 0x40, RZ ;  /* 0x0000004000007824 */ /* 0x000fc600078e00ff */
[----:B------:R-:W-:Y:S01]  /*0080*/  SGXT.U32 R7, R7, 0x1 ;  /* 0x000000010707781a */ /* 0x000fe20000000000 */
[----:B------:R-:W-:Y:S02]  /*0090*/  VIADD R2, R0, 0x1 ;  /* 0x0000000100027836 */ /* 0x000fe40000000000 */
[----:B---3--:R-:W-:Y:S02]  /*00a0*/  IMAD.SHL.U32 R3, R3, 0x2, RZ ;  /* 0x0000000203037824 */ /* 0x008fe400078e00ff */
[----:B------:R-:W-:-:S03]  /*00b0*/  IMAD.IADD R7, R2, 0x1, R7 ;  /* 0x0000000102077824 */ /* 0x000fc600078e0207 */
[----:B------:R-:W-:Y:S01]  /*00c0*/  LOP3.LUT R9, R0, 0x3e, R3, 0xf8, !PT ;  /* 0x0000003e00097812 */ /* 0x000fe200078ef803 */
[----:B------:R-:W-:Y:S01]  /*00d0*/  HFMA2.MMA R0, -RZ, RZ, 0, 0 ;  /* 0x00000000ff007435 */ /* 0x000fe200000001ff */
[----:B------:R-:W-:Y:S02]  /*00e0*/  LOP3.LUT R7, R7, 0x7fffffc2, RZ, 0xc0, !PT ;  /* 0x7fffffc207077812 */ /* 0x000fe400078ec0ff */
[C---:B------:R-:W-:Y:S01]  /*00f0*/  ISETP.GE.AND P0, PT, R9.reuse, 0x40, PT ;  /* 0x000000400900780c */ /* 0x040fe20003f06270 */
[----:B------:R-:W-:Y:S01]  /*0100*/  IMAD.SHL.U32 R3, R9, 0x4, RZ ;  /* 0x0000000409037824 */ /* 0x000fe200078e00ff */
[----:B------:R-:W-:-:S05]  /*0110*/  IADD3 R7, R2, -R7, RZ ;  /* 0x8000000702077210 */ /* 0x000fca0007ffe0ff */
[----:B------:R-:W-:Y:S02]  /*0120*/  IMAD R7, R7, 0x2, R3 ;  /* 0x0000000207077824 */ /* 0x000fe400078e0203 */
[----:B--2---:R-:W-:-:S04]  /*0130*/  IMAD.WIDE R2, R3, 0x4, R4 ;  /* 0x0000000403027825 */ /* 0x004fc800078e0204 */
[----:B------:R-:W-:Y:S01]  /*0140*/  VIADD R7, R7, 0x5 ;  /* 0x0000000507077836 */ /* 0x000fe20000000000 */
[----:B------:R-:W2:Y:S03]  /*0150*/  @!P0 LDG.E.EL R0, desc[UR4][R2.64+0x14] ;  /* 0x0000140402008981 */ /* 0x000ea6000c2e1900 */
[----:B------:R-:W-:Y:S02]  /*0160*/  IMAD.WIDE R4, R7, 0x4, R4 ;  /* 0x0000000407047825 */ /* 0x000fe400078e0204 */
[----:B------:R-:W1:Y:S03]  /*0170*/  LDC.64 R6, c[0x0][0x218] ;  /* 0x00008600ff067b82 */ /* 0x000e660000000a00 */
[----:B------:R-:W3:Y:S01]  /*0180*/  @!P0 LDG.E.EL R8, desc[UR4][R4.64] ;  /* 0x0000000404088981 */ /* 0x000ee2000c2e1900 */
[----:B-1----:R-:W-:Y:S01]  /*0190*/  IMAD.WIDE R6, R9, 0x4, R6 ;  /* 0x0000000409067825 */ /* 0x002fe200078e0206 */
[----:B--2---:R-:W-:-:S04]  /*01a0*/  SEL R0, R0, RZ, !P0 ;  /* 0x000000ff00007207 */ /* 0x004fc80004000000 */
[----:B------:R-:W-:Y:S02]  /*01b0*/  FSETP.GEU.AND P1, PT, R0, RZ, PT ;  /* 0x000000ff0000720b */ /* 0x000fe40003f2e000 */
[----:B---3--:R-:W-:-:S04]  /*01c0*/  SEL R8, R8, RZ, !P0 ;  /* 0x000000ff08087207 */ /* 0x008fc80004000000 */
[----:B------:R-:W-:Y:S02]  /*01d0*/  FSETP.GEU.AND P2, PT, R8, RZ, PT ;  /* 0x000000ff0800720b */ /* 0x000fe40003f4e000 */
[----:B------:R-:W-:Y:S02]  /*01e0*/  FSEL R10, R0, RZ, P1 ;  /* 0x000000ff000a7208 */ /* 0x000fe40000800000 */
[----:B------:R-:W-:Y:S01]  /*01f0*/  FSEL R11, R8, RZ, P2 ;  /* 0x000000ff080b7208 */ /* 0x000fe20001000000 */
[----:B------:R-:W-:Y:S08]  /*0200*/  @P0 EXIT ;  /* 0x000000000000094d */ /* 0x000ff00003800000 */
[----:B------:R-:W-:Y:S01]  /*0210*/  STG.E.64 desc[UR4][R6.64], R10 ;  /* 0x0000000a06007986 */ /* 0x000fe2000c101b04 */
[----:B------:R-:W-:Y:S05]  /*0220*/  EXIT ;  /* 0x000000000000794d */ /* 0x000fea0003800000 */
.L_x_0:
[----:B------:R-:W-:-:S00]  /*0230*/  BRA `(.L_x_0) ;  /* 0xfffffffc00fc7947 */ /* 0x000fc0000383ffff */
[----:B------:R-:W-:-:S00]  /*0240*/  NOP ;  /* 0x0000000000007918 */ /* 0x000fc00000000000 */
        /* <DEDUP_REMOVED lines=11> */
.L_x_1:


//--------------------- .nv.constant0.triton_poi_fused_avg_pool2d_constant_pad_nd_1 --------------------------
	.section	.nv.constant0.triton_poi_fused_avg_pool2d_constant_pad_nd_1,"a",@progbits
	.sectionflags	@""
	.align	4
.nv.constant0.triton_poi_fused_avg_pool2d_constant_pad_nd_1:
	.zero		548
